	.headerflags	@"EF_CUDA_TEXMODE_UNIFIED EF_CUDA_64BIT_ADDRESS EF_CUDA_ACCELERATORS EF_CUDA_SM90 EF_CUDA_VIRTUAL_SM(EF_CUDA_SM90)"
	.elftype	@"ET_EXEC"


//--------------------- .nv.info                  --------------------------
	.section	.nv.info,"",@"SHT_CUDA_INFO"
	.align	4


	//----- nvinfo : EIATTR_REGCOUNT
	.align		4
        /*0000*/ 	.byte	0x04, 0x2f
        /*0002*/ 	.short	(.L_3 - .L_2)
	.align		4
.L_2:
        /*0004*/ 	.word	index@(triton_poi_fused__native_batch_norm_legit_no_training_leaky_relu_leaky_relu_backward_29)
        /*0008*/ 	.word	0x00000012


	//----- nvinfo : EIATTR_MIN_STACK_SIZE
	.align		4
.L_3:
        /*000c*/ 	.byte	0x04, 0x12
        /*000e*/ 	.short	(.L_5 - .L_4)
	.align		4
.L_4:
        /*0010*/ 	.word	index@(triton_poi_fused__native_batch_norm_legit_no_training_leaky_relu_leaky_relu_backward_29)
        /*0014*/ 	.word	0x00000000


	//----- nvinfo : EIATTR_FRAME_SIZE
	.align		4
.L_5:
        /*0018*/ 	.byte	0x04, 0x11
        /*001a*/ 	.short	(.L_7 - .L_6)
	.align		4
.L_6:
        /*001c*/ 	.word	index@(triton_poi_fused__native_batch_norm_legit_no_training_leaky_relu_leaky_relu_backward_29)
        /*0020*/ 	.word	0x00000000


	//----- nvinfo : EIATTR_MIN_STACK_SIZE
	.align		4
.L_7:
        /*0024*/ 	.byte	0x04, 0x12
        /*0026*/ 	.short	(.L_9 - .L_8)
	.align		4
.L_8:
        /*0028*/ 	.word	index@(triton_poi_fused__native_batch_norm_legit_no_training_leaky_relu_leaky_relu_backward_29)
        /*002c*/ 	.word	0x00000000
.L_9:


//--------------------- .nv.info.triton_poi_fused__native_batch_norm_legit_no_training_leaky_relu_leaky_relu_backward_29 --------------------------
	.section	.nv.info.triton_poi_fused__native_batch_norm_legit_no_training_leaky_relu_leaky_relu_backward_29,"",@"SHT_CUDA_INFO"
	.sectionflags	@""
	.align	4


	//----- nvinfo : EIATTR_CUDA_API_VERSION
	.align		4
        /*0000*/ 	.byte	0x04, 0x37
        /*0002*/ 	.short	(.L_11 - .L_10)
.L_10:
        /*0004*/ 	.word	0x0000007c


	//----- nvinfo : EIATTR_KPARAM_INFO
	.align		4
.L_11:
        /*0008*/ 	.byte	0x04, 0x17
        /*000a*/ 	.short	(.L_13 - .L_12)
.L_12:
        /*000c*/ 	.word	0x00000000
        /*0010*/ 	.short	0x0007
        /*0012*/ 	.short	0x0038
        /*0014*/ 	.byte	0x00, 0xf0, 0x11, 0x00


	//----- nvinfo : EIATTR_KPARAM_INFO
	.align		4
.L_13:
        /*0018*/ 	.byte	0x04, 0x17
        /*001a*/ 	.short	(.L_15 - .L_14)
.L_14:
        /*001c*/ 	.word	0x00000000
        /*0020*/ 	.short	0x0006
        /*0022*/ 	.short	0x0030
        /*0024*/ 	.byte	0x00, 0xf4, 0x21, 0x00


	//----- nvinfo : EIATTR_KPARAM_INFO
	.align		4
.L_15:
        /*0028*/ 	.byte	0x04, 0x17
        /*002a*/ 	.short	(.L_17 - .L_16)
.L_16:
        /*002c*/ 	.word	0x00000000
        /*0030*/ 	.short	0x0005
        /*0032*/ 	.short	0x0028
        /*0034*/ 	.byte	0x00, 0xf4, 0x21, 0x00


	//----- nvinfo : EIATTR_KPARAM_INFO
	.align		4
.L_17:
        /*0038*/ 	.byte	0x04, 0x17
        /*003a*/ 	.short	(.L_19 - .L_18)
.L_18:
        /*003c*/ 	.word	0x00000000
        /*0040*/ 	.short	0x0004
        /*0042*/ 	.short	0x0020
        /*0044*/ 	.byte	0x00, 0xf4, 0x21, 0x00


	//----- nvinfo : EIATTR_KPARAM_INFO
	.align		4
.L_19:
        /*0048*/ 	.byte	0x04, 0x17
        /*004a*/ 	.short	(.L_21 - .L_20)
.L_20:
        /*004c*/ 	.word	0x00000000
        /*0050*/ 	.short	0x0003
        /*0052*/ 	.short	0x0018
        /*0054*/ 	.byte	0x00, 0xf4, 0x21, 0x00


	//----- nvinfo : EIATTR_KPARAM_INFO
	.align		4
.L_21:
        /*0058*/ 	.byte	0x04, 0x17
        /*005a*/ 	.short	(.L_23 - .L_22)
.L_22:
        /*005c*/ 	.word	0x00000000
        /*0060*/ 	.short	0x0002
        /*0062*/ 	.short	0x0010
        /*0064*/ 	.byte	0x00, 0xf4, 0x21, 0x00


	//----- nvinfo : EIATTR_KPARAM_INFO
	.align		4
.L_23:
        /*0068*/ 	.byte	0x04, 0x17
        /*006a*/ 	.short	(.L_25 - .L_24)
.L_24:
        /*006c*/ 	.word	0x00000000
        /*0070*/ 	.short	0x0001
        /*0072*/ 	.short	0x0008
        /*0074*/ 	.byte	0x00, 0xf4, 0x21, 0x00


	//----- nvinfo : EIATTR_KPARAM_INFO
	.align		4
.L_25:
        /*0078*/ 	.byte	0x04, 0x17
        /*007a*/ 	.short	(.L_27 - .L_26)
.L_26:
        /*007c*/ 	.word	0x00000000
        /*0080*/ 	.short	0x0000
        /*0082*/ 	.short	0x0000
        /*0084*/ 	.byte	0x00, 0xf4, 0x21, 0x00


	//----- nvinfo : EIATTR_SPARSE_MMA_MASK
	.align		4
.L_27:
        /*0088*/ 	.byte	0x03, 0x50
        /*008a*/ 	.short	0x0000


	//----- nvinfo : EIATTR_MAXREG_COUNT
	.align		4
        /*008c*/ 	.byte	0x03, 0x1b
        /*008e*/ 	.short	0x00ff


	//----- nvinfo : EIATTR_EXIT_INSTR_OFFSETS
	.align		4
        /*0090*/ 	.byte	0x04, 0x1c
        /*0092*/ 	.short	(.L_29 - .L_28)


	//   ....[0]....
.L_28:
        /*0094*/ 	.word	0x00000360


	//   ....[1]....
        /*0098*/ 	.word	0x00000380


	//----- nvinfo : EIATTR_REQNTID
	.align		4
.L_29:
        /*009c*/ 	.byte	0x04, 0x10
        /*009e*/ 	.short	(.L_31 - .L_30)
.L_30:
        /*00a0*/ 	.word	0x00000080
        /*00a4*/ 	.word	0x00000001
        /*00a8*/ 	.word	0x00000001


	//----- nvinfo : EIATTR_CBANK_PARAM_SIZE
	.align		4
.L_31:
        /*00ac*/ 	.byte	0x03, 0x19
        /*00ae*/ 	.short	0x003c


	//----- nvinfo : EIATTR_PARAM_CBANK
	.align		4
        /*00b0*/ 	.byte	0x04, 0x0a
        /*00b2*/ 	.short	(.L_33 - .L_32)
	.align		4
.L_32:
        /*00b4*/ 	.word	index@(.nv.constant0.triton_poi_fused__native_batch_norm_legit_no_training_leaky_relu_leaky_relu_backward_29)
        /*00b8*/ 	.short	0x0210
        /*00ba*/ 	.short	0x003c


	//----- nvinfo : EIATTR_SW_WAR
	.align		4
.L_33:
        /*00bc*/ 	.byte	0x04, 0x36
        /*00be*/ 	.short	(.L_35 - .L_34)
.L_34:
        /*00c0*/ 	.word	0x00000008
.L_35:


//--------------------- .nv.callgraph             --------------------------
	.section	.nv.callgraph,"",@"SHT_CUDA_CALLGRAPH"
	.align	4
	.sectionentsize	8
	.align		4
        /*0000*/ 	.word	0x00000000
	.align		4
        /*0004*/ 	.word	0xffffffff
	.align		4
        /*0008*/ 	.word	0x00000000
	.align		4
        /*000c*/ 	.word	0xfffffffe
	.align		4
        /*0010*/ 	.word	0x00000000
	.align		4
        /*0014*/ 	.word	0xfffffffd
	.align		4
        /*0018*/ 	.word	0x00000000
	.align		4
        /*001c*/ 	.word	0xfffffffc


//--------------------- .nv.constant4             --------------------------
	.section	.nv.constant4,"a",@progbits
	.align	8
	.align		8
.nv.constant4:
        /*0000*/ 	.dword	_$_str
	.align		8
        /*0008*/ 	.dword	_$_str_$_2


//--------------------- .text.triton_poi_fused__native_batch_norm_legit_no_training_leaky_relu_leaky_relu_backward_29 --------------------------
	.section	.text.triton_poi_fused__native_batch_norm_legit_no_training_leaky_relu_leaky_relu_backward_29,"ax",@progbits
	.align	128
        .global         triton_poi_fused__native_batch_norm_legit_no_training_leaky_relu_leaky_relu_backward_29
        .type           triton_poi_fused__native_batch_norm_legit_no_training_leaky_relu_leaky_relu_backward_29,@function
        .size           triton_poi_fused__native_batch_norm_legit_no_training_leaky_relu_leaky_relu_backward_29,(.L_x_1 - triton_poi_fused__native_batch_norm_legit_no_training_leaky_relu_leaky_relu_backward_29)
        .other          triton_poi_fused__native_batch_norm_legit_no_training_leaky_relu_leaky_relu_backward_29,@"STO_CUDA_ENTRY STV_DEFAULT"
triton_poi_fused__native_batch_norm_legit_no_training_leaky_relu_leaky_relu_backward_29:
.text.triton_poi_fused__native_batch_norm_legit_no_training_leaky_relu_leaky_relu_backward_29:
[----:B------:R-:W0:Y:S01]  /*0000*/  LDC R1, c[0x0][0x28] ;  /* 0x00000a00ff017b82 */ /* 0x000e220000000800 */
[----:B------:R-:W1:Y:S07]  /*0010*/  S2R R0, SR_TID.X ;  /* 0x0000000000007919 */ /* 0x000e6e0000002100 */
[----:B------:R-:W2:Y:S01]  /*0020*/  LDC.64 R6, c[0x0][0x228] ;  /* 0x00008a00ff067b82 */ /* 0x000ea20000000a00 */
[----:B------:R-:W-:Y:S01]  /*0030*/  CS2R R14, SRZ ;  /* 0x00000000000e7805 */ /* 0x000fe2000001ff00 */
[----:B------:R-:W-:Y:S01]  /*0040*/  ULDC.64 UR4, c[0x0][0x208] ;  /* 0x0000820000047ab9 */ /* 0x000fe20000000a00 */
[----:B------:R-:W3:Y:S05]  /*0050*/  S2R R3, SR_CTAID.X ;  /* 0x0000000000037919 */ /* 0x000eea0000002500 */
[----:B------:R-:W4:Y:S08]  /*0060*/  LDC.64 R4, c[0x0][0x220] ;  /* 0x00008800ff047b82 */ /* 0x000f300000000a00 */
[----:B------:R-:W5:Y:S08]  /*0070*/  LDC.64 R8, c[0x0][0x230] ;  /* 0x00008c00ff087b82 */ /* 0x000f700000000a00 */
[----:B------:R-:W5:Y:S01]  /*0080*/  LDC.64 R10, c[0x0][0x238] ;  /* 0x00008e00ff0a7b82 */ /* 0x000f620000000a00 */
[----:B------:R-:W-:Y:S01]  /*0090*/  HFMA2.MMA R12, -RZ, RZ, 0, 0 ;  /* 0x00000000ff0c7435 */ /* 0x000fe200000001ff */
[----:B------:R-:W-:Y:S01]  /*00a0*/  ULDC.64 UR6, c[0x0][0x240] ;  /* 0x0000900000067ab9 */ /* 0x000fe20000000a00 */
[----:B-1----:R-:W-:-:S02]  /*00b0*/  LOP3.LUT R0, R0, 0x7f, RZ, 0xc0, !PT ;  /* 0x0000007f00007812 */ /* 0x002fc400078ec0ff */
[----:B---3--:R-:W-:-:S03]  /*00c0*/  SHF.R.S32.HI R2, RZ, 0x18, R3 ;  /* 0x00000018ff027819 */ /* 0x008fc60000011403 */
[----:B------:R-:W-:Y:S01]  /*00d0*/  IMAD R0, R3, 0x80, R0 ;  /* 0x0000008003007824 */ /* 0x000fe200078e0200 */
[----:B------:R-:W-:-:S04]  /*00e0*/  SGXT R3, R2, 0x1 ;  /* 0x000000010203781a */ /* 0x000fc80000000200 */
[----:B------:R-:W-:Y:S02]  /*00f0*/  ISETP.GE.AND P0, PT, R0, 0x800, PT ;  /* 0x000008000000780c */ /* 0x000fe40003f06270 */
[----:B------:R-:W-:-:S04]  /*0100*/  LEA.HI R3, R3, R0, RZ, 0x9 ;  /* 0x0000000003037211 */ /* 0x000fc800078f48ff */
[----:B------:R-:W-:-:S05]  /*0110*/  LOP3.LUT R3, R3, 0xfffffe00, RZ, 0xc0, !PT ;  /* 0xfffffe0003037812 */ /* 0x000fca00078ec0ff */
[----:B------:R-:W-:Y:S02]  /*0120*/  IMAD.IADD R13, R0, 0x1, -R3 ;  /* 0x00000001000d7824 */ /* 0x000fe400078e0a03 */
[----:B------:R-:W1:Y:S02]  /*0130*/  LDC.64 R2, c[0x0][0x218] ;  /* 0x00008600ff027b82 */ /* 0x000e640000000a00 */
[----:B--2---:R-:W-:-:S05]  /*0140*/  IMAD.WIDE R6, R13, 0x4, R6 ;  /* 0x000000040d067825 */ /* 0x004fca00078e0206 */
[----:B------:R5:W2:Y:S01]  /*0150*/  @!P0 LDG.E.EL R14, desc[UR4][R6.64] ;  /* 0x00000004060e8981 */ /* 0x000aa2000c2e1900 */
[----:B----4-:R-:W-:-:S05]  /*0160*/  IMAD.WIDE R4, R13, 0x4, R4 ;  /* 0x000000040d047825 */ /* 0x010fca00078e0204 */
[----:B------:R-:W3:Y:S01]  /*0170*/  @!P0 LDG.E.EL R15, desc[UR4][R4.64] ;  /* 0x00000004040f8981 */ /* 0x000ee2000c2e1900 */
[----:B-----5:R-:W-:-:S04]  /*0180*/  IMAD.WIDE R6, R13, 0x4, R8 ;  /* 0x000000040d067825 */ /* 0x020fc800078e0208 */
[----:B-1----:R-:W-:-:S05]  /*0190*/  IMAD.WIDE R2, R0, 0x4, R2 ;  /* 0x0000000400027825 */ /* 0x002fca00078e0202 */
[----:B------:R1:W3:Y:S01]  /*01a0*/  @!P0 LDG.E R12, desc[UR4][R2.64] ;  /* 0x00000004020c8981 */ /* 0x0002e2000c1e1900 */
[----:B0-----:R-:W-:Y:S01]  /*01b0*/  IMAD.WIDE R8, R13, 0x4, R10 ;  /* 0x000000040d087825 */ /* 0x001fe200078e020a */
[----:B------:R-:W-:-:S06]  /*01c0*/  CS2R R10, SRZ ;  /* 0x00000000000a7805 */ /* 0x000fcc000001ff00 */
[----:B------:R-:W4:Y:S04]  /*01d0*/  @!P0 LDG.E.EL R10, desc[UR4][R6.64] ;  /* 0x00000004060a8981 */ /* 0x000f28000c2e1900 */
[----:B------:R-:W4:Y:S01]  /*01e0*/  @!P0 LDG.E.EL R11, desc[UR4][R8.64] ;  /* 0x00000004080b8981 */ /* 0x000f22000c2e1900 */
[----:B-1----:R-:W-:Y:S01]  /*01f0*/  MOV R2, 0x3e800000 ;  /* 0x3e80000000027802 */ /* 0x002fe20000000f00 */
[----:B--2---:R-:W-:-:S04]  /*0200*/  FADD R14, R14, 0.0010000000474974513054 ;  /* 0x3a83126f0e0e7421 */ /* 0x004fc80000000000 */
[----:B------:R-:W0:Y:S02]  /*0210*/  MUFU.SQRT R13, R14 ;  /* 0x0000000e000d7308 */ /* 0x000e240000002000 */
[C---:B0-----:R-:W-:Y:S02]  /*0220*/  FSETP.GT.AND P1, PT, R13.reuse, 8.50705917302346158658e+37, PT ;  /* 0x7e8000000d00780b */ /* 0x041fe40003f24000 */
[----:B------:R-:W-:-:S11]  /*0230*/  FSETP.GEU.AND P2, PT, R13, 1.175494350822287508e-38, PT ;  /* 0x008000000d00780b */ /* 0x000fd60003f4e000 */
[----:B------:R-:W-:-:S04]  /*0240*/  @P1 FMUL R13, R13, 0.25 ;  /* 0x3e8000000d0d1820 */ /* 0x000fc80000400000 */
[----:B------:R-:W-:-:S06]  /*0250*/  @!P2 FMUL R13, R13, 16777216 ;  /* 0x4b8000000d0da820 */ /* 0x000fcc0000400000 */
[----:B------:R-:W0:Y:S01]  /*0260*/  MUFU.RCP R13, R13 ;  /* 0x0000000d000d7308 */ /* 0x000e220000001000 */
[----:B------:R-:W-:-:S05]  /*0270*/  FSEL R2, R2, 1, P1 ;  /* 0x3f80000002027808 */ /* 0x000fca0000800000 */
[----:B------:R-:W-:Y:S01]  /*0280*/  @!P2 FMUL R2, R2, 16777216 ;  /* 0x4b8000000202a820 */ /* 0x000fe20000400000 */
[----:B---3--:R-:W-:-:S03]  /*0290*/  FADD R12, -R15, R12 ;  /* 0x0000000c0f0c7221 */ /* 0x008fc60000000100 */
[----:B0-----:R-:W-:-:S04]  /*02a0*/  FMUL R3, R13, R2 ;  /* 0x000000020d037220 */ /* 0x001fc80000400000 */
[----:B------:R-:W-:Y:S02]  /*02b0*/  FMUL R12, R12, R3 ;  /* 0x000000030c0c7220 */ /* 0x000fe40000400000 */
[----:B------:R-:W0:Y:S02]  /*02c0*/  LDC.64 R2, c[0x0][0x210] ;  /* 0x00008400ff027b82 */ /* 0x000e240000000a00 */
[----:B----4-:R-:W-:-:S05]  /*02d0*/  FFMA R11, R12, R10, R11 ;  /* 0x0000000a0c0b7223 */ /* 0x010fca000000000b */
[----:B------:R-:W-:-:S13]  /*02e0*/  FSETP.GT.AND P1, PT, R11, RZ, PT ;  /* 0x000000ff0b00720b */ /* 0x000fda0003f24000 */
[----:B------:R-:W-:Y:S01]  /*02f0*/  @!P1 FMUL R11, R11, 0.10000000149011611938 ;  /* 0x3dcccccd0b0b9820 */ /* 0x000fe20000400000 */
[----:B------:R-:W-:Y:S01]  /*0300*/  IADD3 R4, P1, R0, UR6, RZ ;  /* 0x0000000600047c10 */ /* 0x000fe2000ff3e0ff */
[----:B0-----:R-:W-:-:S03]  /*0310*/  IMAD.WIDE R2, R0, 0x4, R2 ;  /* 0x0000000400027825 */ /* 0x001fc600078e0202 */
[----:B------:R-:W-:Y:S02]  /*0320*/  FSETP.GT.AND P2, PT, R11, RZ, PT ;  /* 0x000000ff0b00720b */ /* 0x000fe40003f44000 */
[----:B------:R-:W-:Y:S01]  /*0330*/  LEA.HI.X.SX32 R5, R0, UR7, 0x1, P1 ;  /* 0x0000000700057c11 */ /* 0x000fe200088f0eff */
[----:B------:R0:W-:Y:S01]  /*0340*/  @!P0 STG.E desc[UR4][R2.64], R11 ;  /* 0x0000000b02008986 */ /* 0x0001e2000c101904 */
[----:B------:R-:W-:Y:S01]  /*0350*/  SEL R7, RZ, 0x1, !P2 ;  /* 0x00000001ff077807 */ /* 0x000fe20005000000 */
[----:B0-----:R-:W-:Y:S08]  /*0360*/  @P0 EXIT ;  /* 0x000000000000094d */ /* 0x001ff00003800000 */
[----:B------:R-:W-:Y:S01]  /*0370*/  STG.E.U8 desc[UR4][R4.64], R7 ;  /* 0x0000000704007986 */ /* 0x000fe2000c101104 */
[----:B------:R-:W-:Y:S05]  /*0380*/  EXIT ;  /* 0x000000000000794d */ /* 0x000fea0003800000 */
.L_x_0:
[----:B------:R-:W-:-:S00]  /*0390*/  BRA `(.L_x_0) ;  /* 0xfffffffc00fc7947 */ /* 0x000fc0000383ffff */
[----:B------:R-:W-:-:S00]  /*03a0*/  NOP ;  /* 0x0000000000007918 */ /* 0x000fc00000000000 */
        /* <DEDUP_REMOVED lines=13> */
.L_x_1:


//--------------------- .nv.global.init           --------------------------
	.section	.nv.global.init,"aw",@progbits
.nv.global.init:
	.type		_$_str,@object
	.size		_$_str,(_$_str_$_2 - _$_str)
_$_str:
        /*0000*/ 	.byte	0x5f, 0x5f, 0x43, 0x55, 0x44, 0x41, 0x5f, 0x46, 0x54, 0x5a, 0x00
	.type		_$_str_$_2,@object
	.size		_$_str_$_2,(.L_1 - _$_str_$_2)
_$_str_$_2:
        /*000b*/ 	.byte	0x5f, 0x5f, 0x43, 0x55, 0x44, 0x41, 0x5f, 0x50, 0x52, 0x45, 0x43, 0x5f, 0x53, 0x51, 0x52, 0x54
        /*001b*/ 	.byte	0x00
.L_1:


//--------------------- .nv.constant0.triton_poi_fused__native_batch_norm_legit_no_training_leaky_relu_leaky_relu_backward_29 --------------------------
	.section	.nv.constant0.triton_poi_fused__native_batch_norm_legit_no_training_leaky_relu_leaky_relu_backward_29,"a",@progbits
	.sectionflags	@""
	.align	4
.nv.constant0.triton_poi_fused__native_batch_norm_legit_no_training_leaky_relu_leaky_relu_backward_29:
	.zero		588
